	.version 1.4
	.target sm_10, map_f64_to_f32
	// compiled with /usr/lib/nvidia-cuda-toolkit/lib//be
	// nvopencc 4.1 built on 2012-04-05

	//-----------------------------------------------------------
	// Compiling /tmp/tmpxft_00002dd7_00000000-9_constantbg.cpp3.i (/tmp/ccBI#.crRZO7)
	//-----------------------------------------------------------

	//-----------------------------------------------------------
	// Options:
	//-----------------------------------------------------------
	//  Target:ptx, ISA:sm_10, Endian:little, Pointer Size:32
	//  -O3	(Optimization level)
	//  -g0	(Debug level)
	//  -m2	(Report advisories)
	//-----------------------------------------------------------

	.file	1	"<command-line>"
	.file	2	"/tmp/tmpxft_00002dd7_00000000-8_constantbg.cudafe2.gpu"
	.file	3	"/home/mk20/Downloads/NVIDIA-OptiX-SDK-2.5.0-linux32/optix-examples/simpleAnimation/constantbg.cu"
	.file	4	"/home/mk20/Downloads/NVIDIA-OptiX-SDK-2.5.0-linux32/include/internal/optix_defines.h"
	.file	5	"/gpfs/main/sys/shared/psfu/contrib/projects/gcc-4.6/4.6.3.i686/bin/../lib/gcc/i686-pc-linux-gnu/4.6.3/include/stddef.h"
	.file	6	"/usr/include/crt/device_runtime.h"
	.file	7	"/usr/include/host_defines.h"
	.file	8	"/usr/include/builtin_types.h"
	.file	9	"/usr/include/device_types.h"
	.file	10	"/usr/include/driver_types.h"
	.file	11	"/usr/include/surface_types.h"
	.file	12	"/usr/include/texture_types.h"
	.file	13	"/usr/include/vector_types.h"
	.file	14	"/usr/include/device_launch_parameters.h"
	.file	15	"/usr/include/crt/storage_class.h"
	.file	16	"/home/mk20/Downloads/NVIDIA-OptiX-SDK-2.5.0-linux32/include/internal/optix_internal.h"
	.file	17	"/home/mk20/Downloads/NVIDIA-OptiX-SDK-2.5.0-linux32/include/optix_device.h"
	.file	18	"/usr/include/common_functions.h"
	.file	19	"/usr/include/math_functions.h"
	.file	20	"/usr/include/math_constants.h"
	.file	21	"/usr/include/device_functions.h"
	.file	22	"/usr/include/sm_11_atomic_functions.h"
	.file	23	"/usr/include/sm_12_atomic_functions.h"
	.file	24	"/usr/include/sm_13_double_functions.h"
	.file	25	"/usr/include/sm_20_atomic_functions.h"
	.file	26	"/usr/include/sm_20_intrinsics.h"
	.file	27	"/usr/include/sm_30_intrinsics.h"
	.file	28	"/usr/include/surface_functions.h"
	.file	29	"/usr/include/texture_fetch_functions.h"
	.file	30	"/usr/include/math_functions_dbl_ptx1.h"

	.global .align 16 .b8 bg_color[12];
	.global .align 16 .b8 prd_radiance[20];

	.entry _Z4missv
	{
	.reg .f32 %f<5>;
	.loc	3	35	0
$LDWbegin__Z4missv:
	ld.global.v4.f32 	{%f1,%f2,%f3,_}, [bg_color+0];
	st.global.v2.f32 	[prd_radiance+0], {%f1,%f2};
	.loc	3	37	0
	st.global.f32 	[prd_radiance+8], %f3;
	.loc	3	38	0
	exit;
$LDWend__Z4missv:
	} // _Z4missv
	.global .u32 _ZN21rti_internal_register20reg_bitness_detectorE;
	.global .u64 _ZN21rti_internal_register24reg_exception_64_detail0E;
	.global .u64 _ZN21rti_internal_register24reg_exception_64_detail1E;
	.global .u64 _ZN21rti_internal_register24reg_exception_64_detail2E;
	.global .u64 _ZN21rti_internal_register24reg_exception_64_detail3E;
	.global .u64 _ZN21rti_internal_register24reg_exception_64_detail4E;
	.global .u64 _ZN21rti_internal_register24reg_exception_64_detail5E;
	.global .u64 _ZN21rti_internal_register24reg_exception_64_detail6E;
	.global .u64 _ZN21rti_internal_register24reg_exception_64_detail7E;
	.global .u64 _ZN21rti_internal_register24reg_exception_64_detail8E;
	.global .u64 _ZN21rti_internal_register24reg_exception_64_detail9E;
	.global .u32 _ZN21rti_internal_register21reg_exception_detail0E;
	.global .u32 _ZN21rti_internal_register21reg_exception_detail1E;
	.global .u32 _ZN21rti_internal_register21reg_exception_detail2E;
	.global .u32 _ZN21rti_internal_register21reg_exception_detail3E;
	.global .u32 _ZN21rti_internal_register21reg_exception_detail4E;
	.global .u32 _ZN21rti_internal_register21reg_exception_detail5E;
	.global .u32 _ZN21rti_internal_register21reg_exception_detail6E;
	.global .u32 _ZN21rti_internal_register21reg_exception_detail7E;
	.global .u32 _ZN21rti_internal_register21reg_exception_detail8E;
	.global .u32 _ZN21rti_internal_register21reg_exception_detail9E;
	.global .u32 _ZN21rti_internal_register14reg_rayIndex_xE;
	.global .u32 _ZN21rti_internal_register14reg_rayIndex_yE;
	.global .u32 _ZN21rti_internal_register14reg_rayIndex_zE;
	.global .align 4 .b8 _ZN21rti_internal_typeinfo8bg_colorE[8] = {82,97,121,0,12,0,0,0};
	.global .align 4 .b8 _ZN21rti_internal_typeinfo12prd_radianceE[8] = {82,97,121,0,20,0,0,0};
	.global .align 1 .b8 _ZN21rti_internal_typename8bg_colorE[7] = {0x66,0x6c,0x6f,0x61,0x74,0x33,0x0};
	.global .align 1 .b8 _ZN21rti_internal_typename12prd_radianceE[20] = {0x50,0x65,0x72,0x52,0x61,0x79,0x44,0x61,0x74,0x61,0x5f,0x72,0x61,0x64,0x69,0x61,0x6e,0x63,0x65,0x0};
	.global .align 1 .b8 _ZN21rti_internal_semantic8bg_colorE[1] = {0x0};
	.global .align 1 .b8 _ZN21rti_internal_semantic12prd_radianceE[10] = {0x72,0x74,0x50,0x61,0x79,0x6c,0x6f,0x61,0x64,0x0};
	.global .align 1 .b8 _ZN23rti_internal_annotation8bg_colorE[1] = {0x0};
	.global .align 1 .b8 _ZN23rti_internal_annotation12prd_radianceE[1] = {0x0};



// ===== COMPILED SASS (sm_100) =====

	.target	sm_100

	.elftype	@"ET_EXEC"


//--------------------- .note.nv.tkinfo           --------------------------
	.section	.note.nv.tkinfo,"",@"SHT_NOTE"
	.sectionflags	@"SHF_NOTE_NV_TKINFO"
	.tkinfo
        /*0018*/ 	.word	0x00000002
        /*0030*/ 	.string	""
        /*0030*/ 	.string	"ptxas"
        /*0030*/ 	.string	"Cuda compilation tools, release 13.0, V13.0.88"
        /*0030*/ 	.string	"Build cuda_13.0.r13.0/compiler.36424714_0"
        /*0030*/ 	.string	"-arch sm_100 "



//--------------------- .note.nv.cuinfo           --------------------------
	.section	.note.nv.cuinfo,"",@"SHT_NOTE"
	.sectionflags	@"SHF_NOTE_NV_CUINFO"
        /*0018*/ 	.short	0x0002
        /*001a*/ 	.short	0x000a
        /*001c*/ 	.short	0x0082
	.zero		2


//--------------------- .nv.info                  --------------------------
	.section	.nv.info,"",@"SHT_CUDA_INFO"
	.align	4


	//----- nvinfo : EIATTR_REGCOUNT
	.align		4
        /*0000*/ 	.byte	0x04, 0x2f
        /*0002*/ 	.short	(.L_35 - .L_34)
	.align		4
.L_34:
        /*0004*/ 	.word	index@(_Z4missv)
        /*0008*/ 	.word	0x0000000e


	//----- nvinfo : EIATTR_FRAME_SIZE
	.align		4
.L_35:
        /*000c*/ 	.byte	0x04, 0x11
        /*000e*/ 	.short	(.L_37 - .L_36)
	.align		4
.L_36:
        /*0010*/ 	.word	index@(_Z4missv)
        /*0014*/ 	.word	0x00000000


	//----- nvinfo : EIATTR_MIN_STACK_SIZE
	.align		4
.L_37:
        /*0018*/ 	.byte	0x04, 0x12
        /*001a*/ 	.short	(.L_39 - .L_38)
	.align		4
.L_38:
        /*001c*/ 	.word	index@(_Z4missv)
        /*0020*/ 	.word	0x00000000
.L_39:


//--------------------- .nv.compat                --------------------------
	.section	.nv.compat,"",@"SHT_CUDA_COMPAT_INFO"
	.align	4
        /*0000*/ 	.byte	0x02, 0x09, 0x00, 0x00, 0x02, 0x02, 0x01, 0x00, 0x02, 0x05, 0x05, 0x00, 0x03, 0x07, 0x01, 0x01
        /*0010*/ 	.byte	0x02, 0x03, 0x00, 0x00, 0x02, 0x06, 0x01, 0x00, 0x04, 0x0b, 0x08, 0x00, 0x09, 0x00, 0x00, 0x00
        /*0020*/ 	.byte	0x00, 0x00, 0x00, 0x00


//--------------------- .nv.info._Z4missv         --------------------------
	.section	.nv.info._Z4missv,"",@"SHT_CUDA_INFO"
	.sectionflags	@""
	.align	4


	//----- nvinfo : EIATTR_CUDA_API_VERSION
	.align		4
        /*0000*/ 	.byte	0x04, 0x37
        /*0002*/ 	.short	(.L_41 - .L_40)
.L_40:
        /*0004*/ 	.word	0x00000082


	//----- nvinfo : EIATTR_SPARSE_MMA_MASK
	.align		4
.L_41:
        /*0008*/ 	.byte	0x03, 0x50
        /*000a*/ 	.short	0x0000


	//----- nvinfo : EIATTR_MAXREG_COUNT
	.align		4
        /*000c*/ 	.byte	0x03, 0x1b
        /*000e*/ 	.short	0x00ff


	//----- nvinfo : EIATTR_MERCURY_ISA_VERSION
	.align		4
        /*0010*/ 	.byte	0x03, 0x5f
        /*0012*/ 	.short	0x0101


	//----- nvinfo : EIATTR_UNUSED_LOAD_BYTE_OFFSET
	.align		4
        /*0014*/ 	.byte	0x04, 0x44
        /*0016*/ 	.short	(.L_43 - .L_42)


	//   ....[0]....
.L_42:
        /*0018*/ 	.word	0x00000030
        /*001c*/ 	.word	0x00000fff


	//----- nvinfo : EIATTR_VRC_CTA_INIT_COUNT
	.align		4
.L_43:
        /*0020*/ 	.byte	0x02, 0x4a
	.zero		1
	.zero		1


	//----- nvinfo : EIATTR_EXIT_INSTR_OFFSETS
	.align		4
        /*0024*/ 	.byte	0x04, 0x1c
        /*0026*/ 	.short	(.L_45 - .L_44)


	//   ....[0]....
.L_44:
        /*0028*/ 	.word	0x00000070


	//----- nvinfo : EIATTR_SW_WAR
	.align		4
.L_45:
        /*002c*/ 	.byte	0x04, 0x36
        /*002e*/ 	.short	(.L_47 - .L_46)
.L_46:
        /*0030*/ 	.word	0x00000008
.L_47:


//--------------------- .nv.callgraph             --------------------------
	.section	.nv.callgraph,"",@"SHT_CUDA_CALLGRAPH"
	.align	4
	.sectionentsize	8
	.align		4
        /*0000*/ 	.word	0x00000000
	.align		4
        /*0004*/ 	.word	0xffffffff
	.align		4
        /*0008*/ 	.word	0x00000000
	.align		4
        /*000c*/ 	.word	0xfffffffe
	.align		4
        /*0010*/ 	.word	0x00000000
	.align		4
        /*0014*/ 	.word	0xfffffffd
	.align		4
        /*0018*/ 	.word	0x00000000
	.align		4
        /*001c*/ 	.word	0xfffffffc


//--------------------- .nv.constant4             --------------------------
	.section	.nv.constant4,"a",@progbits
	.align	8
	.align		8
.nv.constant4:
        /*0000*/ 	.dword	bg_color
	.align		8
        /*0008*/ 	.dword	prd_radiance
	.align		8
        /*0010*/ 	.dword	_ZN21rti_internal_register20reg_bitness_detectorE
	.align		8
        /*0018*/ 	.dword	_ZN21rti_internal_register24reg_exception_64_detail0E
	.align		8
        /*0020*/ 	.dword	_ZN21rti_internal_register24reg_exception_64_detail1E
	.align		8
        /*0028*/ 	.dword	_ZN21rti_internal_register24reg_exception_64_detail2E
	.align		8
        /*0030*/ 	.dword	_ZN21rti_internal_register24reg_exception_64_detail3E
	.align		8
        /*0038*/ 	.dword	_ZN21rti_internal_register24reg_exception_64_detail4E
	.align		8
        /*0040*/ 	.dword	_ZN21rti_internal_register24reg_exception_64_detail5E
	.align		8
        /*0048*/ 	.dword	_ZN21rti_internal_register24reg_exception_64_detail6E
	.align		8
        /*0050*/ 	.dword	_ZN21rti_internal_register24reg_exception_64_detail7E
	.align		8
        /*0058*/ 	.dword	_ZN21rti_internal_register24reg_exception_64_detail8E
	.align		8
        /*0060*/ 	.dword	_ZN21rti_internal_register24reg_exception_64_detail9E
	.align		8
        /*0068*/ 	.dword	_ZN21rti_internal_register21reg_exception_detail0E
	.align		8
        /*0070*/ 	.dword	_ZN21rti_internal_register21reg_exception_detail1E
	.align		8
        /*0078*/ 	.dword	_ZN21rti_internal_register21reg_exception_detail2E
	.align		8
        /*0080*/ 	.dword	_ZN21rti_internal_register21reg_exception_detail3E
	.align		8
        /*0088*/ 	.dword	_ZN21rti_internal_register21reg_exception_detail4E
	.align		8
        /*0090*/ 	.dword	_ZN21rti_internal_register21reg_exception_detail5E
	.align		8
        /*0098*/ 	.dword	_ZN21rti_internal_register21reg_exception_detail6E
	.align		8
        /*00a0*/ 	.dword	_ZN21rti_internal_register21reg_exception_detail7E
	.align		8
        /*00a8*/ 	.dword	_ZN21rti_internal_register21reg_exception_detail8E
	.align		8
        /*00b0*/ 	.dword	_ZN21rti_internal_register21reg_exception_detail9E
	.align		8
        /*00b8*/ 	.dword	_ZN21rti_internal_register14reg_rayIndex_xE
	.align		8
        /*00c0*/ 	.dword	_ZN21rti_internal_register14reg_rayIndex_yE
	.align		8
        /*00c8*/ 	.dword	_ZN21rti_internal_register14reg_rayIndex_zE
	.align		8
        /*00d0*/ 	.dword	_ZN21rti_internal_typeinfo8bg_colorE
	.align		8
        /*00d8*/ 	.dword	_ZN21rti_internal_typeinfo12prd_radianceE
	.align		8
        /*00e0*/ 	.dword	_ZN21rti_internal_typename8bg_colorE
	.align		8
        /*00e8*/ 	.dword	_ZN21rti_internal_typename12prd_radianceE
	.align		8
        /*00f0*/ 	.dword	_ZN21rti_internal_semantic8bg_colorE
	.align		8
        /*00f8*/ 	.dword	_ZN21rti_internal_semantic12prd_radianceE
	.align		8
        /*0100*/ 	.dword	_ZN23rti_internal_annotation8bg_colorE
	.align		8
        /*0108*/ 	.dword	_ZN23rti_internal_annotation12prd_radianceE


//--------------------- .text._Z4missv            --------------------------
	.section	.text._Z4missv,"ax",@progbits
	.align	128
.text._Z4missv:
        .type           _Z4missv,@function
        .size           _Z4missv,(.L_x_1 - _Z4missv)
        .other          _Z4missv,@"STO_CUDA_ENTRY STV_DEFAULT"
_Z4missv:
[----:B------:R-:W-:Y:S08]  /*0000*/  LDC R1, c[0x0][0x37c] ;  /* 0x0000df00ff017b82 */ /* 0x000ff00000000800 */
[----:B------:R-:W0:Y:S01]  /*0010*/  LDC.64 R2, c[0x4][RZ] ;  /* 0x01000000ff027b82 */ /* 0x000e220000000a00 */
[----:B------:R-:W0:Y:S02]  /*0020*/  LDCU.64 UR4, c[0x0][0x358] ;  /* 0x00006b00ff0477ac */ /* 0x000e240008000a00 */
[----:B0-----:R-:W2:Y:S05]  /*0030*/  LDG.E.128 R8, desc[UR4][R2.64] ;  /* 0x0000000402087981 */ /* 0x001eaa000c1e1d00 */
[----:B------:R-:W2:Y:S02]  /*0040*/  LDC.64 R4, c[0x4][0x8] ;  /* 0x01000200ff047b82 */ /* 0x000ea40000000a00 */
[----:B--2---:R-:W-:Y:S04]  /*0050*/  STG.E.64 desc[UR4][R4.64], R8 ;  /* 0x0000000804007986 */ /* 0x004fe8000c101b04 */
[----:B------:R-:W-:Y:S01]  /*0060*/  STG.E desc[UR4][R4.64+0x8], R10 ;  /* 0x0000080a04007986 */ /* 0x000fe2000c101904 */
[----:B------:R-:W-:Y:S05]  /*0070*/  EXIT ;  /* 0x000000000000794d */ /* 0x000fea0003800000 */
.L_x_0:
[----:B------:R-:W-:-:S00]  /*0080*/  BRA `(.L_x_0) ;  /* 0xfffffffc00fc7947 */ /* 0x000fc0000383ffff */
[----:B------:R-:W-:-:S00]  /*0090*/  NOP ;  /* 0x0000000000007918 */ /* 0x000fc00000000000 */
        /* <DEDUP_REMOVED lines=14> */
.L_x_1:


//--------------------- .nv.global.init           --------------------------
	.section	.nv.global.init,"aw",@progbits
	.align	4
.nv.global.init:
	.type		_ZN21rti_internal_typeinfo8bg_colorE,@object
	.size		_ZN21rti_internal_typeinfo8bg_colorE,(_ZN21rti_internal_typeinfo12prd_radianceE - _ZN21rti_internal_typeinfo8bg_colorE)
_ZN21rti_internal_typeinfo8bg_colorE:
        /*0000*/ 	.byte	0x52, 0x61, 0x79, 0x00, 0x0c, 0x00, 0x00, 0x00
	.type		_ZN21rti_internal_typeinfo12prd_radianceE,@object
	.size		_ZN21rti_internal_typeinfo12prd_radianceE,(_ZN23rti_internal_annotation8bg_colorE - _ZN21rti_internal_typeinfo12prd_radianceE)
_ZN21rti_internal_typeinfo12prd_radianceE:
        /*0008*/ 	.byte	0x52, 0x61, 0x79, 0x00, 0x14, 0x00, 0x00, 0x00
	.type		_ZN23rti_internal_annotation8bg_colorE,@object
	.size		_ZN23rti_internal_annotation8bg_colorE,(_ZN21rti_internal_semantic8bg_colorE - _ZN23rti_internal_annotation8bg_colorE)
_ZN23rti_internal_annotation8bg_colorE:
	.zero		1
	.type		_ZN21rti_internal_semantic8bg_colorE,@object
	.size		_ZN21rti_internal_semantic8bg_colorE,(_ZN23rti_internal_annotation12prd_radianceE - _ZN21rti_internal_semantic8bg_colorE)
_ZN21rti_internal_semantic8bg_colorE:
	.zero		1
	.type		_ZN23rti_internal_annotation12prd_radianceE,@object
	.size		_ZN23rti_internal_annotation12prd_radianceE,(_ZN21rti_internal_typename8bg_colorE - _ZN23rti_internal_annotation12prd_radianceE)
_ZN23rti_internal_annotation12prd_radianceE:
	.zero		1
	.type		_ZN21rti_internal_typename8bg_colorE,@object
	.size		_ZN21rti_internal_typename8bg_colorE,(_ZN21rti_internal_semantic12prd_radianceE - _ZN21rti_internal_typename8bg_colorE)
_ZN21rti_internal_typename8bg_colorE:
        /*0013*/ 	.byte	0x66, 0x6c, 0x6f, 0x61, 0x74, 0x33, 0x00
	.type		_ZN21rti_internal_semantic12prd_radianceE,@object
	.size		_ZN21rti_internal_semantic12prd_radianceE,(_ZN21rti_internal_typename12prd_radianceE - _ZN21rti_internal_semantic12prd_radianceE)
_ZN21rti_internal_semantic12prd_radianceE:
        /*001a*/ 	.byte	0x72, 0x74, 0x50, 0x61, 0x79, 0x6c, 0x6f, 0x61, 0x64, 0x00
	.type		_ZN21rti_internal_typename12prd_radianceE,@object
	.size		_ZN21rti_internal_typename12prd_radianceE,(.L_29 - _ZN21rti_internal_typename12prd_radianceE)
_ZN21rti_internal_typename12prd_radianceE:
        /*0024*/ 	.byte	0x50, 0x65, 0x72, 0x52, 0x61, 0x79, 0x44, 0x61, 0x74, 0x61, 0x5f, 0x72, 0x61, 0x64, 0x69, 0x61
        /*0034*/ 	.byte	0x6e, 0x63, 0x65, 0x00
.L_29:


//--------------------- .nv.shared.reserved.0     --------------------------
	.section	.nv.shared.reserved.0,"aw",@nobits
	.weak		__nv_reservedSMEM_offset_0_alias
	.size		__nv_reservedSMEM_offset_0_alias, 0, 64
	.other		__nv_reservedSMEM_offset_0_alias,@"STO_CUDA_RESERVED_SHARED STV_DEFAULT"
__nv_reservedSMEM_offset_0_alias:
	.zero		0
	.zero		64


//--------------------- .nv.global                --------------------------
	.section	.nv.global,"aw",@nobits
	.align	16
.nv.global:
	.type		bg_color,@object
	.size		bg_color,(.L_0 - bg_color)
bg_color:
	.zero		12
.L_0:
	.zero		4
	.type		prd_radiance,@object
	.size		prd_radiance,(.L_1 - prd_radiance)
prd_radiance:
	.zero		20
.L_1:
	.zero		4
	.type		_ZN21rti_internal_register24reg_exception_64_detail5E,@object
	.size		_ZN21rti_internal_register24reg_exception_64_detail5E,(_ZN21rti_internal_register24reg_exception_64_detail1E - _ZN21rti_internal_register24reg_exception_64_detail5E)
_ZN21rti_internal_register24reg_exception_64_detail5E:
	.zero		8
	.type		_ZN21rti_internal_register24reg_exception_64_detail1E,@object
	.size		_ZN21rti_internal_register24reg_exception_64_detail1E,(_ZN21rti_internal_register24reg_exception_64_detail9E - _ZN21rti_internal_register24reg_exception_64_detail1E)
_ZN21rti_internal_register24reg_exception_64_detail1E:
	.zero		8
	.type		_ZN21rti_internal_register24reg_exception_64_detail9E,@object
	.size		_ZN21rti_internal_register24reg_exception_64_detail9E,(_ZN21rti_internal_register24reg_exception_64_detail7E - _ZN21rti_internal_register24reg_exception_64_detail9E)
_ZN21rti_internal_register24reg_exception_64_detail9E:
	.zero		8
	.type		_ZN21rti_internal_register24reg_exception_64_detail7E,@object
	.size		_ZN21rti_internal_register24reg_exception_64_detail7E,(_ZN21rti_internal_register24reg_exception_64_detail3E - _ZN21rti_internal_register24reg_exception_64_detail7E)
_ZN21rti_internal_register24reg_exception_64_detail7E:
	.zero		8
	.type		_ZN21rti_internal_register24reg_exception_64_detail3E,@object
	.size		_ZN21rti_internal_register24reg_exception_64_detail3E,(_ZN21rti_internal_register24reg_exception_64_detail6E - _ZN21rti_internal_register24reg_exception_64_detail3E)
_ZN21rti_internal_register24reg_exception_64_detail3E:
	.zero		8
	.type		_ZN21rti_internal_register24reg_exception_64_detail6E,@object
	.size		_ZN21rti_internal_register24reg_exception_64_detail6E,(_ZN21rti_internal_register24reg_exception_64_detail2E - _ZN21rti_internal_register24reg_exception_64_detail6E)
_ZN21rti_internal_register24reg_exception_64_detail6E:
	.zero		8
	.type		_ZN21rti_internal_register24reg_exception_64_detail2E,@object
	.size		_ZN21rti_internal_register24reg_exception_64_detail2E,(_ZN21rti_internal_register24reg_exception_64_detail0E - _ZN21rti_internal_register24reg_exception_64_detail2E)
_ZN21rti_internal_register24reg_exception_64_detail2E:
	.zero		8
	.type		_ZN21rti_internal_register24reg_exception_64_detail0E,@object
	.size		_ZN21rti_internal_register24reg_exception_64_detail0E,(_ZN21rti_internal_register24reg_exception_64_detail8E - _ZN21rti_internal_register24reg_exception_64_detail0E)
_ZN21rti_internal_register24reg_exception_64_detail0E:
	.zero		8
	.type		_ZN21rti_internal_register24reg_exception_64_detail8E,@object
	.size		_ZN21rti_internal_register24reg_exception_64_detail8E,(_ZN21rti_internal_register24reg_exception_64_detail4E - _ZN21rti_internal_register24reg_exception_64_detail8E)
_ZN21rti_internal_register24reg_exception_64_detail8E:
	.zero		8
	.type		_ZN21rti_internal_register24reg_exception_64_detail4E,@object
	.size		_ZN21rti_internal_register24reg_exception_64_detail4E,(_ZN21rti_internal_register14reg_rayIndex_yE - _ZN21rti_internal_register24reg_exception_64_detail4E)
_ZN21rti_internal_register24reg_exception_64_detail4E:
	.zero		8
	.type		_ZN21rti_internal_register14reg_rayIndex_yE,@object
	.size		_ZN21rti_internal_register14reg_rayIndex_yE,(_ZN21rti_internal_register21reg_exception_detail3E - _ZN21rti_internal_register14reg_rayIndex_yE)
_ZN21rti_internal_register14reg_rayIndex_yE:
	.zero		4
	.type		_ZN21rti_internal_register21reg_exception_detail3E,@object
	.size		_ZN21rti_internal_register21reg_exception_detail3E,(_ZN21rti_internal_register21reg_exception_detail7E - _ZN21rti_internal_register21reg_exception_detail3E)
_ZN21rti_internal_register21reg_exception_detail3E:
	.zero		4
	.type		_ZN21rti_internal_register21reg_exception_detail7E,@object
	.size		_ZN21rti_internal_register21reg_exception_detail7E,(_ZN21rti_internal_register20reg_bitness_detectorE - _ZN21rti_internal_register21reg_exception_detail7E)
_ZN21rti_internal_register21reg_exception_detail7E:
	.zero		4
	.type		_ZN21rti_internal_register20reg_bitness_detectorE,@object
	.size		_ZN21rti_internal_register20reg_bitness_detectorE,(_ZN21rti_internal_register21reg_exception_detail5E - _ZN21rti_internal_register20reg_bitness_detectorE)
_ZN21rti_internal_register20reg_bitness_detectorE:
	.zero		4
	.type		_ZN21rti_internal_register21reg_exception_detail5E,@object
	.size		_ZN21rti_internal_register21reg_exception_detail5E,(_ZN21rti_internal_register21reg_exception_detail9E - _ZN21rti_internal_register21reg_exception_detail5E)
_ZN21rti_internal_register21reg_exception_detail5E:
	.zero		4
	.type		_ZN21rti_internal_register21reg_exception_detail9E,@object
	.size		_ZN21rti_internal_register21reg_exception_detail9E,(_ZN21rti_internal_register21reg_exception_detail1E - _ZN21rti_internal_register21reg_exception_detail9E)
_ZN21rti_internal_register21reg_exception_detail9E:
	.zero		4
	.type		_ZN21rti_internal_register21reg_exception_detail1E,@object
	.size		_ZN21rti_internal_register21reg_exception_detail1E,(_ZN21rti_internal_register14reg_rayIndex_zE - _ZN21rti_internal_register21reg_exception_detail1E)
_ZN21rti_internal_register21reg_exception_detail1E:
	.zero		4
	.type		_ZN21rti_internal_register14reg_rayIndex_zE,@object
	.size		_ZN21rti_internal_register14reg_rayIndex_zE,(_ZN21rti_internal_register21reg_exception_detail4E - _ZN21rti_internal_register14reg_rayIndex_zE)
_ZN21rti_internal_register14reg_rayIndex_zE:
	.zero		4
	.type		_ZN21rti_internal_register21reg_exception_detail4E,@object
	.size		_ZN21rti_internal_register21reg_exception_detail4E,(_ZN21rti_internal_register21reg_exception_detail8E - _ZN21rti_internal_register21reg_exception_detail4E)
_ZN21rti_internal_register21reg_exception_detail4E:
	.zero		4
	.type		_ZN21rti_internal_register21reg_exception_detail8E,@object
	.size		_ZN21rti_internal_register21reg_exception_detail8E,(_ZN21rti_internal_register21reg_exception_detail0E - _ZN21rti_internal_register21reg_exception_detail8E)
_ZN21rti_internal_register21reg_exception_detail8E:
	.zero		4
	.type		_ZN21rti_internal_register21reg_exception_detail0E,@object
	.size		_ZN21rti_internal_register21reg_exception_detail0E,(_ZN21rti_internal_register21reg_exception_detail6E - _ZN21rti_internal_register21reg_exception_detail0E)
_ZN21rti_internal_register21reg_exception_detail0E:
	.zero		4
	.type		_ZN21rti_internal_register21reg_exception_detail6E,@object
	.size		_ZN21rti_internal_register21reg_exception_detail6E,(_ZN21rti_internal_register14reg_rayIndex_xE - _ZN21rti_internal_register21reg_exception_detail6E)
_ZN21rti_internal_register21reg_exception_detail6E:
	.zero		4
	.type		_ZN21rti_internal_register14reg_rayIndex_xE,@object
	.size		_ZN21rti_internal_register14reg_rayIndex_xE,(_ZN21rti_internal_register21reg_exception_detail2E - _ZN21rti_internal_register14reg_rayIndex_xE)
_ZN21rti_internal_register14reg_rayIndex_xE:
	.zero		4
	.type		_ZN21rti_internal_register21reg_exception_detail2E,@object
	.size		_ZN21rti_internal_register21reg_exception_detail2E,(.L_15 - _ZN21rti_internal_register21reg_exception_detail2E)
_ZN21rti_internal_register21reg_exception_detail2E:
	.zero		4
.L_15:


//--------------------- .nv.constant0._Z4missv    --------------------------
	.section	.nv.constant0._Z4missv,"a",@progbits
	.sectionflags	@""
	.align	4
.nv.constant0._Z4missv:
	.zero		896


//--------------------- SYMBOLS --------------------------

	.type		.nv.reservedSmem.offset0,@object
	.size		.nv.reservedSmem.offset0,0x4
